//
// Generated by NVIDIA NVVM Compiler
//
// Compiler Build ID: CL-36424714
// Cuda compilation tools, release 13.0, V13.0.88
// Based on NVVM 20.0.0
//

.version 9.0
.target sm_100
.address_size 64

	// .globl	_Z4dotpPfS_S_i
// _ZZ4dotpPfS_S_iE10localCache has been demoted

.visible .entry _Z4dotpPfS_S_i(
	.param .u64 .ptr .align 1 _Z4dotpPfS_S_i_param_0,
	.param .u64 .ptr .align 1 _Z4dotpPfS_S_i_param_1,
	.param .u64 .ptr .align 1 _Z4dotpPfS_S_i_param_2,
	.param .u32 _Z4dotpPfS_S_i_param_3
)
{
	.reg .pred 	%p<5>;
	.reg .b32 	%r<13>;
	.reg .b32 	%f<8>;
	.reg .b64 	%rd<12>;
	// demoted variable
	.shared .align 4 .b8 _ZZ4dotpPfS_S_iE10localCache[1024];
	ld.param.u64 	%rd2, [_Z4dotpPfS_S_i_param_0];
	ld.param.u64 	%rd3, [_Z4dotpPfS_S_i_param_1];
	ld.param.u64 	%rd1, [_Z4dotpPfS_S_i_param_2];
	cvta.to.global.u64 	%rd4, %rd3;
	cvta.to.global.u64 	%rd5, %rd2;
	mov.u32 	%r1, %tid.x;
	mov.u32 	%r2, %ctaid.x;
	mov.u32 	%r12, %ntid.x;
	mad.lo.s32 	%r7, %r2, %r12, %r1;
	mul.wide.s32 	%rd6, %r7, 4;
	add.s64 	%rd7, %rd5, %rd6;
	ld.global.f32 	%f1, [%rd7];
	add.s64 	%rd8, %rd4, %rd6;
	ld.global.f32 	%f2, [%rd8];
	mul.f32 	%f3, %f1, %f2;
	shl.b32 	%r8, %r1, 2;
	mov.u32 	%r9, _ZZ4dotpPfS_S_iE10localCache;
	add.s32 	%r4, %r9, %r8;
	st.shared.f32 	[%r4], %f3;
	bar.sync 	0;
	setp.lt.u32 	%p1, %r12, 2;
	@%p1 bra 	$L__BB0_4;
$L__BB0_1:
	shr.u32 	%r6, %r12, 1;
	setp.ge.u32 	%p2, %r1, %r6;
	@%p2 bra 	$L__BB0_3;
	ld.shared.f32 	%f4, [%r4];
	shl.b32 	%r10, %r6, 2;
	add.s32 	%r11, %r4, %r10;
	ld.shared.f32 	%f5, [%r11];
	add.f32 	%f6, %f4, %f5;
	st.shared.f32 	[%r4], %f6;
	bar.sync 	0;
$L__BB0_3:
	setp.gt.u32 	%p3, %r12, 3;
	mov.u32 	%r12, %r6;
	@%p3 bra 	$L__BB0_1;
$L__BB0_4:
	setp.ne.s32 	%p4, %r1, 0;
	@%p4 bra 	$L__BB0_6;
	ld.shared.f32 	%f7, [_ZZ4dotpPfS_S_iE10localCache];
	cvta.to.global.u64 	%rd9, %rd1;
	mul.wide.u32 	%rd10, %r2, 4;
	add.s64 	%rd11, %rd9, %rd10;
	st.global.f32 	[%rd11], %f7;
$L__BB0_6:
	ret;

}


// ===== COMPILED SASS (sm_100) =====

	.target	sm_100

	.elftype	@"ET_EXEC"


//--------------------- .note.nv.tkinfo           --------------------------
	.section	.note.nv.tkinfo,"",@"SHT_NOTE"
	.sectionflags	@"SHF_NOTE_NV_TKINFO"
	.tkinfo
        /*0018*/ 	.word	0x00000002
        /*0030*/ 	.string	""
        /*0030*/ 	.string	"ptxas"
        /*0030*/ 	.string	"Cuda compilation tools, release 13.0, V13.0.88"
        /*0030*/ 	.string	"Build cuda_13.0.r13.0/compiler.36424714_0"
        /*0030*/ 	.string	"-arch sm_100 -m 64 "



//--------------------- .note.nv.cuinfo           --------------------------
	.section	.note.nv.cuinfo,"",@"SHT_NOTE"
	.sectionflags	@"SHF_NOTE_NV_CUINFO"
        /*0018*/ 	.short	0x0002
        /*001a*/ 	.short	0x0064
        /*001c*/ 	.short	0x0082
	.zero		2


//--------------------- .nv.info                  --------------------------
	.section	.nv.info,"",@"SHT_CUDA_INFO"
	.align	4


	//----- nvinfo : EIATTR_REGCOUNT
	.align		4
        /*0000*/ 	.byte	0x04, 0x2f
        /*0002*/ 	.short	(.L_1 - .L_0)
	.align		4
.L_0:
        /*0004*/ 	.word	index@(_Z4dotpPfS_S_i)
        /*0008*/ 	.word	0x0000000c


	//----- nvinfo : EIATTR_FRAME_SIZE
	.align		4
.L_1:
        /*000c*/ 	.byte	0x04, 0x11
        /*000e*/ 	.short	(.L_3 - .L_2)
	.align		4
.L_2:
        /*0010*/ 	.word	index@(_Z4dotpPfS_S_i)
        /*0014*/ 	.word	0x00000000


	//----- nvinfo : EIATTR_MIN_STACK_SIZE
	.align		4
.L_3:
        /*0018*/ 	.byte	0x04, 0x12
        /*001a*/ 	.short	(.L_5 - .L_4)
	.align		4
.L_4:
        /*001c*/ 	.word	index@(_Z4dotpPfS_S_i)
        /*0020*/ 	.word	0x00000000
.L_5:


//--------------------- .nv.compat                --------------------------
	.section	.nv.compat,"",@"SHT_CUDA_COMPAT_INFO"
	.align	4
        /*0000*/ 	.byte	0x02, 0x09, 0x00, 0x00, 0x02, 0x02, 0x01, 0x00, 0x02, 0x05, 0x05, 0x00, 0x03, 0x07, 0x01, 0x01
        /*0010*/ 	.byte	0x02, 0x03, 0x00, 0x00, 0x02, 0x06, 0x01, 0x00, 0x04, 0x0b, 0x08, 0x00, 0x09, 0x00, 0x00, 0x00
        /*0020*/ 	.byte	0x00, 0x00, 0x00, 0x00


//--------------------- .nv.info._Z4dotpPfS_S_i   --------------------------
	.section	.nv.info._Z4dotpPfS_S_i,"",@"SHT_CUDA_INFO"
	.sectionflags	@""
	.align	4


	//----- nvinfo : EIATTR_CUDA_API_VERSION
	.align		4
        /*0000*/ 	.byte	0x04, 0x37
        /*0002*/ 	.short	(.L_7 - .L_6)
.L_6:
        /*0004*/ 	.word	0x00000082


	//----- nvinfo : EIATTR_KPARAM_INFO
	.align		4
.L_7:
        /*0008*/ 	.byte	0x04, 0x17
        /*000a*/ 	.short	(.L_9 - .L_8)
.L_8:
        /*000c*/ 	.word	0x00000000
        /*0010*/ 	.short	0x0003
        /*0012*/ 	.short	0x0018
        /*0014*/ 	.byte	0x00, 0xf0, 0x11, 0x00


	//----- nvinfo : EIATTR_KPARAM_INFO
	.align		4
.L_9:
        /*0018*/ 	.byte	0x04, 0x17
        /*001a*/ 	.short	(.L_11 - .L_10)
.L_10:
        /*001c*/ 	.word	0x00000000
        /*0020*/ 	.short	0x0002
        /*0022*/ 	.short	0x0010
        /*0024*/ 	.byte	0x00, 0xf5, 0x21, 0x00


	//----- nvinfo : EIATTR_KPARAM_INFO
	.align		4
.L_11:
        /*0028*/ 	.byte	0x04, 0x17
        /*002a*/ 	.short	(.L_13 - .L_12)
.L_12:
        /*002c*/ 	.word	0x00000000
        /*0030*/ 	.short	0x0001
        /*0032*/ 	.short	0x0008
        /*0034*/ 	.byte	0x00, 0xf5, 0x21, 0x00


	//----- nvinfo : EIATTR_KPARAM_INFO
	.align		4
.L_13:
        /*0038*/ 	.byte	0x04, 0x17
        /*003a*/ 	.short	(.L_15 - .L_14)
.L_14:
        /*003c*/ 	.word	0x00000000
        /*0040*/ 	.short	0x0000
        /*0042*/ 	.short	0x0000
        /*0044*/ 	.byte	0x00, 0xf5, 0x21, 0x00


	//----- nvinfo : EIATTR_SPARSE_MMA_MASK
	.align		4
.L_15:
        /*0048*/ 	.byte	0x03, 0x50
        /*004a*/ 	.short	0x0000


	//----- nvinfo : EIATTR_MAXREG_COUNT
	.align		4
        /*004c*/ 	.byte	0x03, 0x1b
        /*004e*/ 	.short	0x00ff


	//----- nvinfo : EIATTR_NUM_BARRIERS
	.align		4
        /*0050*/ 	.byte	0x02, 0x4c
        /*0052*/ 	.byte	0x01
	.zero		1


	//----- nvinfo : EIATTR_MERCURY_ISA_VERSION
	.align		4
        /*0054*/ 	.byte	0x03, 0x5f
        /*0056*/ 	.short	0x0101


	//----- nvinfo : EIATTR_VRC_CTA_INIT_COUNT
	.align		4
        /*0058*/ 	.byte	0x02, 0x4a
	.zero		1
	.zero		1


	//----- nvinfo : EIATTR_EXIT_INSTR_OFFSETS
	.align		4
        /*005c*/ 	.byte	0x04, 0x1c
        /*005e*/ 	.short	(.L_17 - .L_16)


	//   ....[0]....
.L_16:
        /*0060*/ 	.word	0x00000250


	//   ....[1]....
        /*0064*/ 	.word	0x000002d0


	//----- nvinfo : EIATTR_CRS_STACK_SIZE
	.align		4
.L_17:
        /*0068*/ 	.byte	0x04, 0x1e
        /*006a*/ 	.short	(.L_19 - .L_18)
.L_18:
        /*006c*/ 	.word	0x00000000


	//----- nvinfo : EIATTR_CBANK_PARAM_SIZE
	.align		4
.L_19:
        /*0070*/ 	.byte	0x03, 0x19
        /*0072*/ 	.short	0x001c


	//----- nvinfo : EIATTR_PARAM_CBANK
	.align		4
        /*0074*/ 	.byte	0x04, 0x0a
        /*0076*/ 	.short	(.L_21 - .L_20)
	.align		4
.L_20:
        /*0078*/ 	.word	index@(.nv.constant0._Z4dotpPfS_S_i)
        /*007c*/ 	.short	0x0380
        /*007e*/ 	.short	0x001c


	//----- nvinfo : EIATTR_SW_WAR
	.align		4
.L_21:
        /*0080*/ 	.byte	0x04, 0x36
        /*0082*/ 	.short	(.L_23 - .L_22)
.L_22:
        /*0084*/ 	.word	0x00000008
.L_23:


//--------------------- .nv.callgraph             --------------------------
	.section	.nv.callgraph,"",@"SHT_CUDA_CALLGRAPH"
	.align	4
	.sectionentsize	8
	.align		4
        /*0000*/ 	.word	0x00000000
	.align		4
        /*0004*/ 	.word	0xffffffff
	.align		4
        /*0008*/ 	.word	0x00000000
	.align		4
        /*000c*/ 	.word	0xfffffffe
	.align		4
        /*0010*/ 	.word	0x00000000
	.align		4
        /*0014*/ 	.word	0xfffffffd
	.align		4
        /*0018*/ 	.word	0x00000000
	.align		4
        /*001c*/ 	.word	0xfffffffc


//--------------------- .text._Z4dotpPfS_S_i      --------------------------
	.section	.text._Z4dotpPfS_S_i,"ax",@progbits
	.align	128
        .global         _Z4dotpPfS_S_i
        .type           _Z4dotpPfS_S_i,@function
        .size           _Z4dotpPfS_S_i,(.L_x_3 - _Z4dotpPfS_S_i)
        .other          _Z4dotpPfS_S_i,@"STO_CUDA_ENTRY STV_DEFAULT"
_Z4dotpPfS_S_i:
.text._Z4dotpPfS_S_i:
[----:B------:R-:W-:Y:S01]  /*0000*/  LDC R1, c[0x0][0x37c] ;  /* 0x0000df00ff017b82 */ /* 0x000fe20000000800 */
[----:B------:R-:W0:Y:S07]  /*0010*/  S2R R6, SR_TID.X ;  /* 0x0000000000067919 */ /* 0x000e2e0000002100 */
[----:B------:R-:W1:Y:S01]  /*0020*/  LDC.64 R2, c[0x0][0x380] ;  /* 0x0000e000ff027b82 */ /* 0x000e620000000a00 */
[----:B------:R-:W0:Y:S01]  /*0030*/  LDCU UR8, c[0x0][0x360] ;  /* 0x00006c00ff0877ac */ /* 0x000e220008000800 */
[----:B------:R-:W0:Y:S01]  /*0040*/  S2R R9, SR_CTAID.X ;  /* 0x0000000000097919 */ /* 0x000e220000002500 */
[----:B------:R-:W2:Y:S05]  /*0050*/  LDCU.64 UR6, c[0x0][0x358] ;  /* 0x00006b00ff0677ac */ /* 0x000eaa0008000a00 */
[----:B------:R-:W3:Y:S01]  /*0060*/  LDC.64 R4, c[0x0][0x388] ;  /* 0x0000e200ff047b82 */ /* 0x000ee20000000a00 */
[----:B0-----:R-:W-:-:S04]  /*0070*/  IMAD R7, R9, UR8, R6 ;  /* 0x0000000809077c24 */ /* 0x001fc8000f8e0206 */
[----:B-1----:R-:W-:-:S04]  /*0080*/  IMAD.WIDE R2, R7, 0x4, R2 ;  /* 0x0000000407027825 */ /* 0x002fc800078e0202 */
[----:B---3--:R-:W-:Y:S02]  /*0090*/  IMAD.WIDE R4, R7, 0x4, R4 ;  /* 0x0000000407047825 */ /* 0x008fe400078e0204 */
[----:B--2---:R-:W2:Y:S04]  /*00a0*/  LDG.E R2, desc[UR6][R2.64] ;  /* 0x0000000602027981 */ /* 0x004ea8000c1e1900 */
[----:B------:R-:W2:Y:S01]  /*00b0*/  LDG.E R5, desc[UR6][R4.64] ;  /* 0x0000000604057981 */ /* 0x000ea2000c1e1900 */
[----:B------:R-:W0:Y:S01]  /*00c0*/  S2UR UR5, SR_CgaCtaId ;  /* 0x00000000000579c3 */ /* 0x000e220000008800 */
[----:B------:R-:W-:Y:S01]  /*00d0*/  UMOV UR4, 0x400 ;  /* 0x0000040000047882 */ /* 0x000fe20000000000 */
[----:B------:R-:W-:Y:S01]  /*00e0*/  UISETP.GE.U32.AND UP0, UPT, UR8, 0x2, UPT ;  /* 0x000000020800788c */ /* 0x000fe2000bf06070 */
[----:B------:R-:W-:Y:S01]  /*00f0*/  ISETP.NE.AND P0, PT, R6, RZ, PT ;  /* 0x000000ff0600720c */ /* 0x000fe20003f05270 */
[----:B0-----:R-:W-:-:S06]  /*0100*/  ULEA UR4, UR5, UR4, 0x18 ;  /* 0x0000000405047291 */ /* 0x001fcc000f8ec0ff */
[----:B------:R-:W-:Y:S01]  /*0110*/  LEA R7, R6, UR4, 0x2 ;  /* 0x0000000406077c11 */ /* 0x000fe2000f8e10ff */
[----:B--2---:R-:W-:-:S05]  /*0120*/  FMUL R0, R2, R5 ;  /* 0x0000000502007220 */ /* 0x004fca0000400000 */
[----:B------:R0:W-:Y:S01]  /*0130*/  STS [R7], R0 ;  /* 0x0000000007007388 */ /* 0x0001e20000000800 */
[----:B------:R-:W-:Y:S06]  /*0140*/  BAR.SYNC.DEFER_BLOCKING 0x0 ;  /* 0x0000000000007b1d */ /* 0x000fec0000010000 */
[----:B------:R-:W-:Y:S05]  /*0150*/  BRA.U !UP0, `(.L_x_0) ;  /* 0x00000001083c7547 */ /* 0x000fea000b800000 */
[----:B------:R-:W-:Y:S01]  /*0160*/  BSSY B0, `(.L_x_0) ;  /* 0x000000e000007945 */ /* 0x000fe20003800000 */
[----:B0-----:R-:W-:-:S07]  /*0170*/  MOV R0, UR8 ;  /* 0x0000000800007c02 */ /* 0x001fce0008000f00 */
.L_x_1:
[----:B------:R-:W-:-:S04]  /*0180*/  SHF.R.U32.HI R4, RZ, 0x1, R0 ;  /* 0x00000001ff047819 */ /* 0x000fc80000011600 */
[----:B------:R-:W-:-:S13]  /*0190*/  ISETP.GE.U32.AND P1, PT, R6, R4, PT ;  /* 0x000000040600720c */ /* 0x000fda0003f26070 */
[----:B------:R-:W-:Y:S01]  /*01a0*/  @!P1 LEA R3, R4, R7, 0x2 ;  /* 0x0000000704039211 */ /* 0x000fe200078e10ff */
[----:B------:R-:W-:Y:S01]  /*01b0*/  @!P1 LDS R2, [R7] ;  /* 0x0000000007029984 */ /* 0x000fe20000000800 */
[----:B------:R-:W-:Y:S05]  /*01c0*/  @!P1 WARPSYNC.ALL ;  /* 0x0000000000009948 */ /* 0x000fea0003800000 */
[----:B------:R-:W0:Y:S02]  /*01d0*/  @!P1 LDS R3, [R3] ;  /* 0x0000000003039984 */ /* 0x000e240000000800 */
[----:B0-----:R-:W-:-:S05]  /*01e0*/  @!P1 FADD R2, R2, R3 ;  /* 0x0000000302029221 */ /* 0x001fca0000000000 */
[----:B------:R0:W-:Y:S01]  /*01f0*/  @!P1 STS [R7], R2 ;  /* 0x0000000207009388 */ /* 0x0001e20000000800 */
[----:B------:R-:W-:Y:S01]  /*0200*/  @!P1 BAR.SYNC.DEFER_BLOCKING 0x0 ;  /* 0x0000000000009b1d */ /* 0x000fe20000010000 */
[----:B------:R-:W-:Y:S02]  /*0210*/  ISETP.GT.U32.AND P1, PT, R0, 0x3, PT ;  /* 0x000000030000780c */ /* 0x000fe40003f24070 */
[----:B------:R-:W-:-:S11]  /*0220*/  MOV R0, R4 ;  /* 0x0000000400007202 */ /* 0x000fd60000000f00 */
[----:B0-----:R-:W-:Y:S05]  /*0230*/  @P1 BRA `(.L_x_1) ;  /* 0xfffffffc00d01947 */ /* 0x001fea000383ffff */
[----:B------:R-:W-:Y:S05]  /*0240*/  BSYNC B0 ;  /* 0x0000000000007941 */ /* 0x000fea0003800000 */
.L_x_0:
[----:B------:R-:W-:Y:S05]  /*0250*/  @P0 EXIT ;  /* 0x000000000000094d */ /* 0x000fea0003800000 */
[----:B------:R-:W1:Y:S01]  /*0260*/  S2UR UR5, SR_CgaCtaId ;  /* 0x00000000000579c3 */ /* 0x000e620000008800 */
[----:B------:R-:W-:-:S07]  /*0270*/  UMOV UR4, 0x400 ;  /* 0x0000040000047882 */ /* 0x000fce0000000000 */
[----:B------:R-:W2:Y:S01]  /*0280*/  LDC.64 R2, c[0x0][0x390] ;  /* 0x0000e400ff027b82 */ /* 0x000ea20000000a00 */
[----:B-1----:R-:W-:Y:S01]  /*0290*/  ULEA UR4, UR5, UR4, 0x18 ;  /* 0x0000000405047291 */ /* 0x002fe2000f8ec0ff */
[----:B--2---:R-:W-:-:S08]  /*02a0*/  IMAD.WIDE.U32 R2, R9, 0x4, R2 ;  /* 0x0000000409027825 */ /* 0x004fd000078e0002 */
[----:B------:R-:W1:Y:S04]  /*02b0*/  LDS R5, [UR4] ;  /* 0x00000004ff057984 */ /* 0x000e680008000800 */
[----:B-1----:R-:W-:Y:S01]  /*02c0*/  STG.E desc[UR6][R2.64], R5 ;  /* 0x0000000502007986 */ /* 0x002fe2000c101906 */
[----:B------:R-:W-:Y:S05]  /*02d0*/  EXIT ;  /* 0x000000000000794d */ /* 0x000fea0003800000 */
.L_x_2:
[----:B------:R-:W-:-:S00]  /*02e0*/  BRA `(.L_x_2) ;  /* 0xfffffffc00fc7947 */ /* 0x000fc0000383ffff */
[----:B------:R-:W-:-:S00]  /*02f0*/  NOP ;  /* 0x0000000000007918 */ /* 0x000fc00000000000 */
        /* <DEDUP_REMOVED lines=8> */
.L_x_3:


//--------------------- .nv.shared._Z4dotpPfS_S_i --------------------------
	.section	.nv.shared._Z4dotpPfS_S_i,"aw",@nobits
	.sectionflags	@""
	.align	4
.nv.shared._Z4dotpPfS_S_i:
	.zero		2048


//--------------------- .nv.shared.reserved.0     --------------------------
	.section	.nv.shared.reserved.0,"aw",@nobits
	.weak		__nv_reservedSMEM_offset_0_alias
	.size		__nv_reservedSMEM_offset_0_alias, 0, 64
	.other		__nv_reservedSMEM_offset_0_alias,@"STO_CUDA_RESERVED_SHARED STV_DEFAULT"
__nv_reservedSMEM_offset_0_alias:
	.zero		0
	.zero		64


//--------------------- .nv.constant0._Z4dotpPfS_S_i --------------------------
	.section	.nv.constant0._Z4dotpPfS_S_i,"a",@progbits
	.sectionflags	@""
	.align	4
.nv.constant0._Z4dotpPfS_S_i:
	.zero		924


//--------------------- SYMBOLS --------------------------

	.type		.nv.reservedSmem.offset0,@object
	.size		.nv.reservedSmem.offset0,0x4
	.type		.nv.reservedSmem.cap,@object
	.size		.nv.reservedSmem.cap,0x4
